	.headerflags	@"EF_CUDA_TEXMODE_UNIFIED EF_CUDA_64BIT_ADDRESS EF_CUDA_ACCELERATORS EF_CUDA_SM90 EF_CUDA_VIRTUAL_SM(EF_CUDA_SM90)"
	.elftype	@"ET_EXEC"


//--------------------- .nv.info                  --------------------------
	.section	.nv.info,"",@"SHT_CUDA_INFO"
	.align	4


	//----- nvinfo : EIATTR_REGCOUNT
	.align		4
        /*0000*/ 	.byte	0x04, 0x2f
        /*0002*/ 	.short	(.L_1 - .L_0)
	.align		4
.L_0:
        /*0004*/ 	.word	index@(triton_poi_fused_convolution_div_max_pool2d_with_indices_relu_sub_18)
        /*0008*/ 	.word	0x0000001b


	//----- nvinfo : EIATTR_MIN_STACK_SIZE
	.align		4
.L_1:
        /*000c*/ 	.byte	0x04, 0x12
        /*000e*/ 	.short	(.L_3 - .L_2)
	.align		4
.L_2:
        /*0010*/ 	.word	index@(triton_poi_fused_convolution_div_max_pool2d_with_indices_relu_sub_18)
        /*0014*/ 	.word	0x00000000


	//----- nvinfo : EIATTR_FRAME_SIZE
	.align		4
.L_3:
        /*0018*/ 	.byte	0x04, 0x11
        /*001a*/ 	.short	(.L_5 - .L_4)
	.align		4
.L_4:
        /*001c*/ 	.word	index@(triton_poi_fused_convolution_div_max_pool2d_with_indices_relu_sub_18)
        /*0020*/ 	.word	0x00000000


	//----- nvinfo : EIATTR_MIN_STACK_SIZE
	.align		4
.L_5:
        /*0024*/ 	.byte	0x04, 0x12
        /*0026*/ 	.short	(.L_7 - .L_6)
	.align		4
.L_6:
        /*0028*/ 	.word	index@(triton_poi_fused_convolution_div_max_pool2d_with_indices_relu_sub_18)
        /*002c*/ 	.word	0x00000000
.L_7:


//--------------------- .nv.info.triton_poi_fused_convolution_div_max_pool2d_with_indices_relu_sub_18 --------------------------
	.section	.nv.info.triton_poi_fused_convolution_div_max_pool2d_with_indices_relu_sub_18,"",@"SHT_CUDA_INFO"
	.sectionflags	@""
	.align	4


	//----- nvinfo : EIATTR_CUDA_API_VERSION
	.align		4
        /*0000*/ 	.byte	0x04, 0x37
        /*0002*/ 	.short	(.L_9 - .L_8)
.L_8:
        /*0004*/ 	.word	0x0000007c


	//----- nvinfo : EIATTR_KPARAM_INFO
	.align		4
.L_9:
        /*0008*/ 	.byte	0x04, 0x17
        /*000a*/ 	.short	(.L_11 - .L_10)
.L_10:
        /*000c*/ 	.word	0x00000000
        /*0010*/ 	.short	0x0004
        /*0012*/ 	.short	0x001c
        /*0014*/ 	.byte	0x00, 0xf0, 0x11, 0x00


	//----- nvinfo : EIATTR_KPARAM_INFO
	.align		4
.L_11:
        /*0018*/ 	.byte	0x04, 0x17
        /*001a*/ 	.short	(.L_13 - .L_12)
.L_12:
        /*001c*/ 	.word	0x00000000
        /*0020*/ 	.short	0x0003
        /*0022*/ 	.short	0x0018
        /*0024*/ 	.byte	0x00, 0xf0, 0x11, 0x00


	//----- nvinfo : EIATTR_KPARAM_INFO
	.align		4
.L_13:
        /*0028*/ 	.byte	0x04, 0x17
        /*002a*/ 	.short	(.L_15 - .L_14)
.L_14:
        /*002c*/ 	.word	0x00000000
        /*0030*/ 	.short	0x0002
        /*0032*/ 	.short	0x0010
        /*0034*/ 	.byte	0x00, 0xf4, 0x21, 0x00


	//----- nvinfo : EIATTR_KPARAM_INFO
	.align		4
.L_15:
        /*0038*/ 	.byte	0x04, 0x17
        /*003a*/ 	.short	(.L_17 - .L_16)
.L_16:
        /*003c*/ 	.word	0x00000000
        /*0040*/ 	.short	0x0001
        /*0042*/ 	.short	0x0008
        /*0044*/ 	.byte	0x00, 0xf4, 0x21, 0x00


	//----- nvinfo : EIATTR_KPARAM_INFO
	.align		4
.L_17:
        /*0048*/ 	.byte	0x04, 0x17
        /*004a*/ 	.short	(.L_19 - .L_18)
.L_18:
        /*004c*/ 	.word	0x00000000
        /*0050*/ 	.short	0x0000
        /*0052*/ 	.short	0x0000
        /*0054*/ 	.byte	0x00, 0xf4, 0x21, 0x00


	//----- nvinfo : EIATTR_SPARSE_MMA_MASK
	.align		4
.L_19:
        /*0058*/ 	.byte	0x03, 0x50
        /*005a*/ 	.short	0x0000


	//----- nvinfo : EIATTR_MAXREG_COUNT
	.align		4
        /*005c*/ 	.byte	0x03, 0x1b
        /*005e*/ 	.short	0x00ff


	//----- nvinfo : EIATTR_EXIT_INSTR_OFFSETS
	.align		4
        /*0060*/ 	.byte	0x04, 0x1c
        /*0062*/ 	.short	(.L_21 - .L_20)


	//   ....[0]....
.L_20:
        /*0064*/ 	.word	0x00000650


	//   ....[1]....
        /*0068*/ 	.word	0x000006b0


	//----- nvinfo : EIATTR_REQNTID
	.align		4
.L_21:
        /*006c*/ 	.byte	0x04, 0x10
        /*006e*/ 	.short	(.L_23 - .L_22)
.L_22:
        /*0070*/ 	.word	0x00000080
        /*0074*/ 	.word	0x00000001
        /*0078*/ 	.word	0x00000001


	//----- nvinfo : EIATTR_CBANK_PARAM_SIZE
	.align		4
.L_23:
        /*007c*/ 	.byte	0x03, 0x19
        /*007e*/ 	.short	0x0020


	//----- nvinfo : EIATTR_PARAM_CBANK
	.align		4
        /*0080*/ 	.byte	0x04, 0x0a
        /*0082*/ 	.short	(.L_25 - .L_24)
	.align		4
.L_24:
        /*0084*/ 	.word	index@(.nv.constant0.triton_poi_fused_convolution_div_max_pool2d_with_indices_relu_sub_18)
        /*0088*/ 	.short	0x0210
        /*008a*/ 	.short	0x0020


	//----- nvinfo : EIATTR_SW_WAR
	.align		4
.L_25:
        /*008c*/ 	.byte	0x04, 0x36
        /*008e*/ 	.short	(.L_27 - .L_26)
.L_26:
        /*0090*/ 	.word	0x00000008
.L_27:


//--------------------- .nv.callgraph             --------------------------
	.section	.nv.callgraph,"",@"SHT_CUDA_CALLGRAPH"
	.align	4
	.sectionentsize	8
	.align		4
        /*0000*/ 	.word	0x00000000
	.align		4
        /*0004*/ 	.word	0xffffffff
	.align		4
        /*0008*/ 	.word	0x00000000
	.align		4
        /*000c*/ 	.word	0xfffffffe
	.align		4
        /*0010*/ 	.word	0x00000000
	.align		4
        /*0014*/ 	.word	0xfffffffd
	.align		4
        /*0018*/ 	.word	0x00000000
	.align		4
        /*001c*/ 	.word	0xfffffffc


//--------------------- .text.triton_poi_fused_convolution_div_max_pool2d_with_indices_relu_sub_18 --------------------------
	.section	.text.triton_poi_fused_convolution_div_max_pool2d_with_indices_relu_sub_18,"ax",@progbits
	.sectionflags	@"SHF_BARRIERS=1"
	.align	128
        .global         triton_poi_fused_convolution_div_max_pool2d_with_indices_relu_sub_18
        .type           triton_poi_fused_convolution_div_max_pool2d_with_indices_relu_sub_18,@function
        .size           triton_poi_fused_convolution_div_max_pool2d_with_indices_relu_sub_18,(.L_x_1 - triton_poi_fused_convolution_div_max_pool2d_with_indices_relu_sub_18)
        .other          triton_poi_fused_convolution_div_max_pool2d_with_indices_relu_sub_18,@"STO_CUDA_ENTRY STV_DEFAULT"
triton_poi_fused_convolution_div_max_pool2d_with_indices_relu_sub_18:
.text.triton_poi_fused_convolution_div_max_pool2d_with_indices_relu_sub_18:
[----:B------:R-:W0:Y:S02]  /*0000*/  LDC R1, c[0x0][0x28] ;  /* 0x00000a00ff017b82 */ /* 0x000e240000000800 */
[----:B------:R-:W1:Y:S01]  /*0010*/  S2R R3, SR_CTAID.Y ;  /* 0x0000000000037919 */ /* 0x000e620000002600 */
[----:B------:R-:W2:Y:S01]  /*0020*/  LDC.64 R20, c[0x0][0x218] ;  /* 0x00008600ff147b82 */ /* 0x000ea20000000a00 */
[----:B------:R-:W-:Y:S01]  /*0030*/  CS2R R10, SRZ ;  /* 0x00000000000a7805 */ /* 0x000fe2000001ff00 */
[----:B------:R-:W-:Y:S01]  /*0040*/  ULDC.64 UR6, c[0x0][0x208] ;  /* 0x0000820000067ab9 */ /* 0x000fe20000000a00 */
[----:B------:R-:W3:Y:S01]  /*0050*/  S2R R0, SR_TID.X ;  /* 0x0000000000007919 */ /* 0x000ee20000002100 */
[----:B------:R-:W4:Y:S04]  /*0060*/  S2R R2, SR_CTAID.X ;  /* 0x0000000000027919 */ /* 0x000f280000002500 */
[----:B------:R-:W5:Y:S01]  /*0070*/  LDC.64 R12, c[0x0][0x210] ;  /* 0x00008400ff0c7b82 */ /* 0x000f620000000a00 */
[----:B-1----:R-:W-:-:S02]  /*0080*/  IMAD.SHL.U32 R3, R3, 0x200, RZ ;  /* 0x0000020003037824 */ /* 0x002fc400078e00ff */
[----:B---3--:R-:W-:-:S05]  /*0090*/  IMAD.SHL.U32 R4, R0, 0x4, RZ ;  /* 0x0000000400047824 */ /* 0x008fca00078e00ff */
[----:B------:R-:W-:-:S04]  /*00a0*/  LOP3.LUT R4, R3, 0x1fc, R4, 0xf8, !PT ;  /* 0x000001fc03047812 */ /* 0x000fc800078ef804 */
[----:B------:R-:W-:Y:S02]  /*00b0*/  SHF.R.S32.HI R5, RZ, 0x1f, R4 ;  /* 0x0000001fff057819 */ /* 0x000fe40000011404 */
[----:B------:R-:W-:Y:S02]  /*00c0*/  ISETP.GE.AND P0, PT, R4, 0x200, PT ;  /* 0x000002000400780c */ /* 0x000fe40003f06270 */
[----:B------:R-:W-:-:S04]  /*00d0*/  LEA.HI R5, R5, R4, RZ, 0x7 ;  /* 0x0000000405057211 */ /* 0x000fc800078f38ff */
[C---:B------:R-:W-:Y:S01]  /*00e0*/  LOP3.LUT R7, R5.reuse, 0xffffff80, RZ, 0xc0, !PT ;  /* 0xffffff8005077812 */ /* 0x040fe200078ec0ff */
[----:B------:R-:W-:-:S04]  /*00f0*/  IMAD.U32 R5, R5, 0x10000, RZ ;  /* 0x0001000005057824 */ /* 0x000fc800078e00ff */
[----:B------:R-:W-:Y:S01]  /*0100*/  IMAD.IADD R7, R4, 0x1, -R7 ;  /* 0x0000000104077824 */ /* 0x000fe200078e0a07 */
[----:B------:R-:W-:Y:S02]  /*0110*/  LOP3.LUT R6, R5, 0xff800000, RZ, 0xc0, !PT ;  /* 0xff80000005067812 */ /* 0x000fe400078ec0ff */
[----:B------:R-:W-:Y:S01]  /*0120*/  CS2R R4, SRZ ;  /* 0x0000000000047805 */ /* 0x000fe2000001ff00 */
[----:B--2---:R-:W-:-:S04]  /*0130*/  IMAD.WIDE R20, R7, 0x4, R20 ;  /* 0x0000000407147825 */ /* 0x004fc800078e0214 */
[----:B------:R-:W-:Y:S01]  /*0140*/  IMAD.IADD R9, R7, 0x1, R6 ;  /* 0x0000000107097824 */ /* 0x000fe200078e0206 */
[----:B------:R-:W-:-:S03]  /*0150*/  CS2R R6, SRZ ;  /* 0x0000000000067805 */ /* 0x000fc6000001ff00 */
[----:B----4-:R-:W-:Y:S01]  /*0160*/  IMAD R17, R2, 0x100, R9 ;  /* 0x0000010002117824 */ /* 0x010fe200078e0209 */
[----:B------:R-:W-:-:S03]  /*0170*/  CS2R R8, SRZ ;  /* 0x0000000000087805 */ /* 0x000fc6000001ff00 */
[C---:B------:R-:W-:Y:S02]  /*0180*/  VIADD R19, R17.reuse, 0x80 ;  /* 0x0000008011137836 */ /* 0x040fe40000000000 */
[--C-:B-----5:R-:W-:Y:S01]  /*0190*/  IMAD.WIDE R16, R17, 0x4, R12.reuse ;  /* 0x0000000411107825 */ /* 0x120fe200078e020c */
[----:B------:R-:W2:Y:S01]  /*01a0*/  @!P0 LDG.E.EL.128 R8, desc[UR6][R20.64] ;  /* 0x0000000614088981 */ /* 0x000ea2000c2e1d00 */
[----:B------:R-:W-:Y:S02]  /*01b0*/  CS2R R14, SRZ ;  /* 0x00000000000e7805 */ /* 0x000fe4000001ff00 */
[----:B------:R-:W-:Y:S01]  /*01c0*/  IMAD.WIDE R18, R19, 0x4, R12 ;  /* 0x0000000413127825 */ /* 0x000fe200078e020c */
[----:B------:R1:W2:Y:S01]  /*01d0*/  @!P0 LDG.E.EL.128 R4, desc[UR6][R16.64] ;  /* 0x0000000610048981 */ /* 0x0002a2000c2e1d00 */
[----:B------:R-:W-:-:S06]  /*01e0*/  CS2R R12, SRZ ;  /* 0x00000000000c7805 */ /* 0x000fcc000001ff00 */
[----:B------:R-:W3:Y:S01]  /*01f0*/  @!P0 LDG.E.EL.128 R12, desc[UR6][R18.64] ;  /* 0x00000006120c8981 */ /* 0x000ee2000c2e1d00 */
[----:B------:R-:W4:Y:S01]  /*0200*/  S2UR UR5, SR_CgaCtaId ;  /* 0x00000000000579c3 */ /* 0x000f220000008800 */
[----:B------:R-:W-:Y:S01]  /*0210*/  IMAD.SHL.U32 R22, R0, 0x8, RZ ;  /* 0x0000000800167824 */ /* 0x000fe200078e00ff */
[----:B------:R-:W-:-:S04]  /*0220*/  UMOV UR4, 0x400 ;  /* 0x0000040000047882 */ /* 0x000fc80000000000 */
[----:B------:R-:W-:Y:S01]  /*0230*/  LOP3.LUT R22, R22, 0x3f8, RZ, 0xc0, !PT ;  /* 0x000003f816167812 */ /* 0x000fe200078ec0ff */
[----:B----4-:R-:W-:-:S06]  /*0240*/  UPRMT UR4, UR5, 0x654, UR4 ;  /* 0x0000065405047896 */ /* 0x010fcc0008000004 */
[----:B-1----:R-:W-:-:S05]  /*0250*/  LEA R17, R22, UR4, 0x1 ;  /* 0x0000000416117c11 */ /* 0x002fca000f8e08ff */
[----:B------:R-:W-:Y:S02]  /*0260*/  IMAD R17, R22, 0x4, R17 ;  /* 0x0000000416117824 */ /* 0x000fe400078e0211 */
[----:B------:R-:W-:-:S05]  /*0270*/  IMAD.SHL.U32 R23, R0, 0x2, RZ ;  /* 0x0000000200177824 */ /* 0x000fca00078e00ff */
[----:B------:R-:W-:-:S04]  /*0280*/  LOP3.LUT R23, R23, 0xfe, RZ, 0xc0, !PT ;  /* 0x000000fe17177812 */ /* 0x000fc800078ec0ff */
[----:B------:R-:W-:-:S05]  /*0290*/  LEA R16, R23, UR4, 0x1 ;  /* 0x0000000417107c11 */ /* 0x000fca000f8e08ff */
[----:B------:R-:W-:Y:S01]  /*02a0*/  IMAD R16, R23, 0x4, R16 ;  /* 0x0000000417107824 */ /* 0x000fe200078e0210 */
[----:B------:R-:W-:-:S04]  /*02b0*/  LOP3.LUT R0, R3, 0x7f, R0, 0xf8, !PT ;  /* 0x0000007f03007812 */ /* 0x000fc800078ef800 */
[----:B------:R-:W-:Y:S02]  /*02c0*/  LOP3.LUT R3, R0, 0x100, RZ, 0xfc, !PT ;  /* 0x0000010000037812 */ /* 0x000fe400078efcff */
[C---:B--2---:R-:W-:Y:S01]  /*02d0*/  FSETP.GEU.AND P4, PT, R10.reuse, -R6, PT ;  /* 0x800000060a00720b */ /* 0x044fe20003f8e000 */
[----:B------:R-:W-:Y:S01]  /*02e0*/  FADD R6, R10, R6 ;  /* 0x000000060a067221 */ /* 0x000fe20000000000 */
[C---:B------:R-:W-:Y:S01]  /*02f0*/  FSETP.GEU.AND P6, PT, R8.reuse, -R4, PT ;  /* 0x800000040800720b */ /* 0x040fe20003fce000 */
[----:B------:R-:W-:Y:S01]  /*0300*/  FADD R4, R8, R4 ;  /* 0x0000000408047221 */ /* 0x000fe20000000000 */
[C---:B------:R-:W-:Y:S01]  /*0310*/  FSETP.GEU.AND P5, PT, R9.reuse, -R5, PT ;  /* 0x800000050900720b */ /* 0x040fe20003fae000 */
[----:B------:R-:W-:Y:S01]  /*0320*/  FADD R5, R9, R5 ;  /* 0x0000000509057221 */ /* 0x000fe20000000000 */
[C---:B------:R-:W-:Y:S01]  /*0330*/  FSETP.GEU.AND P0, PT, R11.reuse, -R7, PT ;  /* 0x800000070b00720b */ /* 0x040fe20003f0e000 */
[----:B------:R-:W-:Y:S01]  /*0340*/  FADD R7, R11, R7 ;  /* 0x000000070b077221 */ /* 0x000fe20000000000 */
[----:B------:R-:W-:-:S02]  /*0350*/  FSEL R6, R6, RZ, P4 ;  /* 0x000000ff06067208 */ /* 0x000fc40002000000 */
[C---:B---3--:R-:W-:Y:S01]  /*0360*/  FSETP.GEU.AND P1, PT, R8.reuse, -R12, PT ;  /* 0x8000000c0800720b */ /* 0x048fe20003f2e000 */
[----:B------:R-:W-:Y:S01]  /*0370*/  FADD R8, R8, R12 ;  /* 0x0000000c08087221 */ /* 0x000fe20000000000 */
[C---:B------:R-:W-:Y:S01]  /*0380*/  FSETP.GEU.AND P2, PT, R9.reuse, -R13, PT ;  /* 0x8000000d0900720b */ /* 0x040fe20003f4e000 */
[----:B------:R-:W-:Y:S01]  /*0390*/  FADD R9, R9, R13 ;  /* 0x0000000d09097221 */ /* 0x000fe20000000000 */
[C---:B------:R-:W-:Y:S01]  /*03a0*/  FSETP.GEU.AND P3, PT, R10.reuse, -R14, PT ;  /* 0x8000000e0a00720b */ /* 0x040fe20003f6e000 */
[----:B------:R-:W-:Y:S01]  /*03b0*/  FADD R10, R10, R14 ;  /* 0x0000000e0a0a7221 */ /* 0x000fe20000000000 */
[C---:B------:R-:W-:Y:S01]  /*03c0*/  FSETP.GEU.AND P4, PT, R11.reuse, -R15, PT ;  /* 0x8000000f0b00720b */ /* 0x040fe20003f8e000 */
[----:B------:R-:W-:Y:S01]  /*03d0*/  FADD R11, R11, R15 ;  /* 0x0000000f0b0b7221 */ /* 0x000fe20000000000 */
[----:B------:R-:W-:Y:S02]  /*03e0*/  FSEL R4, R4, RZ, P6 ;  /* 0x000000ff04047208 */ /* 0x000fe40003000000 */
[----:B------:R-:W-:-:S02]  /*03f0*/  FSEL R12, R5, RZ, P5 ;  /* 0x000000ff050c7208 */ /* 0x000fc40002800000 */
[----:B------:R-:W-:Y:S02]  /*0400*/  FSEL R14, R7, RZ, P0 ;  /* 0x000000ff070e7208 */ /* 0x000fe40000000000 */
[----:B------:R-:W-:Y:S02]  /*0410*/  FSEL R18, R8, RZ, P1 ;  /* 0x000000ff08127208 */ /* 0x000fe40000800000 */
[----:B------:R-:W-:Y:S02]  /*0420*/  FSEL R20, R9, RZ, P2 ;  /* 0x000000ff09147208 */ /* 0x000fe40001000000 */
[----:B------:R-:W-:Y:S02]  /*0430*/  FSEL R22, R10, RZ, P3 ;  /* 0x000000ff0a167208 */ /* 0x000fe40001800000 */
[----:B------:R-:W-:Y:S01]  /*0440*/  FSEL R24, R11, RZ, P4 ;  /* 0x000000ff0b187208 */ /* 0x000fe20002000000 */
[----:B------:R1:W-:Y:S04]  /*0450*/  STS [R17], R4 ;  /* 0x0000000411007388 */ /* 0x0003e80000000800 */
[----:B------:R-:W-:Y:S04]  /*0460*/  STS [R17+0xc], R12 ;  /* 0x00000c0c11007388 */ /* 0x000fe80000000800 */
[----:B------:R-:W-:Y:S01]  /*0470*/  STS [R17+0x18], R6 ;  /* 0x0000180611007388 */ /* 0x000fe20000000800 */
[----:B-1----:R-:W1:Y:S03]  /*0480*/  LDC.64 R4, c[0x0][0x220] ;  /* 0x00008800ff047b82 */ /* 0x002e660000000a00 */
[----:B------:R-:W-:Y:S04]  /*0490*/  STS [R17+0x24], R14 ;  /* 0x0000240e11007388 */ /* 0x000fe80000000800 */
[----:B------:R2:W-:Y:S04]  /*04a0*/  STS [R17+0x4], R18 ;  /* 0x0000041211007388 */ /* 0x0005e80000000800 */
[----:B------:R-:W-:Y:S04]  /*04b0*/  STS [R17+0x10], R20 ;  /* 0x0000101411007388 */ /* 0x000fe80000000800 */
[----:B------:R-:W-:Y:S04]  /*04c0*/  STS [R17+0x1c], R22 ;  /* 0x00001c1611007388 */ /* 0x000fe80000000800 */
[----:B------:R3:W-:Y:S01]  /*04d0*/  STS [R17+0x28], R24 ;  /* 0x0000281811007388 */ /* 0x0007e20000000800 */
[----:B------:R-:W-:Y:S01]  /*04e0*/  BAR.SYNC.DEFER_BLOCKING 0x0 ;  /* 0x0000000000007b1d */ /* 0x000fe20000010000 */
[----:B--2---:R-:W-:-:S05]  /*04f0*/  IMAD.SHL.U32 R18, R2, 0x2, RZ ;  /* 0x0000000202127824 */ /* 0x004fca00078e00ff */
[----:B------:R-:W-:Y:S04]  /*0500*/  LDS R6, [R16] ;  /* 0x0000000010067984 */ /* 0x000fe80000000800 */
[----:B------:R-:W2:Y:S04]  /*0510*/  LDS R7, [R16+0x4] ;  /* 0x0000040010077984 */ /* 0x000ea80000000800 */
[----:B------:R-:W-:Y:S04]  /*0520*/  LDS R8, [R16+0x600] ;  /* 0x0006000010087984 */ /* 0x000fe80000000800 */
[----:B------:R-:W4:Y:S04]  /*0530*/  LDS R9, [R16+0x604] ;  /* 0x0006040010097984 */ /* 0x000f280000000800 */
[----:B------:R-:W-:Y:S04]  /*0540*/  LDS R10, [R16+0xc00] ;  /* 0x000c0000100a7984 */ /* 0x000fe80000000800 */
[----:B------:R-:W5:Y:S01]  /*0550*/  LDS R11, [R16+0xc04] ;  /* 0x000c0400100b7984 */ /* 0x000f620000000800 */
[----:B------:R-:W-:-:S02]  /*0560*/  LOP3.LUT R2, R0, 0x80, RZ, 0xfc, !PT ;  /* 0x0000008000027812 */ /* 0x000fc400078efcff */
[C---:B---3--:R-:W-:Y:S02]  /*0570*/  LOP3.LUT R17, R0.reuse, 0x180, RZ, 0xfc, !PT ;  /* 0x0000018000117812 */ /* 0x048fe400078efcff */
[----:B------:R-:W-:Y:S02]  /*0580*/  ISETP.GE.AND P1, PT, R0, 0x200, PT ;  /* 0x000002000000780c */ /* 0x000fe40003f26270 */
[----:B------:R-:W-:Y:S02]  /*0590*/  ISETP.GE.AND P2, PT, R2, 0x200, PT ;  /* 0x000002000200780c */ /* 0x000fe40003f46270 */
[----:B------:R-:W-:Y:S01]  /*05a0*/  ISETP.GE.AND P3, PT, R3, 0x200, PT ;  /* 0x000002000300780c */ /* 0x000fe20003f66270 */
[--C-:B------:R-:W-:Y:S01]  /*05b0*/  IMAD R13, R0, 0x10000, R18.reuse ;  /* 0x00010000000d7824 */ /* 0x100fe200078e0212 */
[----:B------:R-:W-:Y:S01]  /*05c0*/  ISETP.GE.AND P0, PT, R17, 0x200, PT ;  /* 0x000002001100780c */ /* 0x000fe20003f06270 */
[--C-:B------:R-:W-:Y:S02]  /*05d0*/  IMAD R15, R2, 0x10000, R18.reuse ;  /* 0x00010000020f7824 */ /* 0x100fe400078e0212 */
[----:B------:R-:W-:-:S02]  /*05e0*/  IMAD R19, R3, 0x10000, R18 ;  /* 0x0001000003137824 */ /* 0x000fc400078e0212 */
[----:B-1----:R-:W-:-:S04]  /*05f0*/  IMAD.WIDE R2, R13, 0x4, R4 ;  /* 0x000000040d027825 */ /* 0x002fc800078e0204 */
[----:B------:R-:W-:-:S04]  /*0600*/  IMAD.WIDE R12, R15, 0x4, R4 ;  /* 0x000000040f0c7825 */ /* 0x000fc800078e0204 */
[----:B------:R-:W-:Y:S01]  /*0610*/  IMAD.WIDE R14, R19, 0x4, R4 ;  /* 0x00000004130e7825 */ /* 0x000fe200078e0204 */
[----:B--2---:R1:W-:Y:S04]  /*0620*/  @!P1 STG.E.64 desc[UR6][R2.64], R6 ;  /* 0x0000000602009986 */ /* 0x0043e8000c101b06 */
[----:B----4-:R1:W-:Y:S04]  /*0630*/  @!P2 STG.E.64 desc[UR6][R12.64], R8 ;  /* 0x000000080c00a986 */ /* 0x0103e8000c101b06 */
[----:B-----5:R1:W-:Y:S01]  /*0640*/  @!P3 STG.E.64 desc[UR6][R14.64], R10 ;  /* 0x0000000a0e00b986 */ /* 0x0203e2000c101b06 */
[----:B------:R-:W-:Y:S05]  /*0650*/  @P0 EXIT ;  /* 0x000000000000094d */ /* 0x000fea0003800000 */
[----:B-1----:R-:W-:Y:S01]  /*0660*/  LDS R2, [R16+0x1200] ;  /* 0x0012000010027984 */ /* 0x002fe20000000800 */
[----:B------:R-:W-:-:S03]  /*0670*/  IMAD R17, R17, 0x10000, R18 ;  /* 0x0001000011117824 */ /* 0x000fc600078e0212 */
[----:B------:R-:W0:Y:S01]  /*0680*/  LDS R3, [R16+0x1204] ;  /* 0x0012040010037984 */ /* 0x000e220000000800 */
[----:B------:R-:W-:-:S05]  /*0690*/  IMAD.WIDE R4, R17, 0x4, R4 ;  /* 0x0000000411047825 */ /* 0x000fca00078e0204 */
[----:B0-----:R-:W-:Y:S01]  /*06a0*/  STG.E.64 desc[UR6][R4.64], R2 ;  /* 0x0000000204007986 */ /* 0x001fe2000c101b06 */
[----:B------:R-:W-:Y:S05]  /*06b0*/  EXIT ;  /* 0x000000000000794d */ /* 0x000fea0003800000 */
.L_x_0:
[----:B------:R-:W-:-:S00]  /*06c0*/  BRA `(.L_x_0) ;  /* 0xfffffffc00fc7947 */ /* 0x000fc0000383ffff */
[----:B------:R-:W-:-:S00]  /*06d0*/  NOP ;  /* 0x0000000000007918 */ /* 0x000fc00000000000 */
        /* <DEDUP_REMOVED lines=10> */
.L_x_1:


//--------------------- .nv.shared.triton_poi_fused_convolution_div_max_pool2d_with_indices_relu_sub_18 --------------------------
	.section	.nv.shared.triton_poi_fused_convolution_div_max_pool2d_with_indices_relu_sub_18,"aw",@nobits
	.sectionflags	@""
	.align	16
	.zero		1024


//--------------------- .nv.constant0.triton_poi_fused_convolution_div_max_pool2d_with_indices_relu_sub_18 --------------------------
	.section	.nv.constant0.triton_poi_fused_convolution_div_max_pool2d_with_indices_relu_sub_18,"a",@progbits
	.sectionflags	@""
	.align	4
.nv.constant0.triton_poi_fused_convolution_div_max_pool2d_with_indices_relu_sub_18:
	.zero		560
